	.headerflags	@"EF_CUDA_TEXMODE_UNIFIED EF_CUDA_64BIT_ADDRESS EF_CUDA_ACCELERATORS EF_CUDA_SM90 EF_CUDA_VIRTUAL_SM(EF_CUDA_SM90)"
	.elftype	@"ET_EXEC"


//--------------------- .nv.info                  --------------------------
	.section	.nv.info,"",@"SHT_CUDA_INFO"
	.align	4


	//----- nvinfo : EIATTR_REGCOUNT
	.align		4
        /*0000*/ 	.byte	0x04, 0x2f
        /*0002*/ 	.short	(.L_3 - .L_2)
	.align		4
.L_2:
        /*0004*/ 	.word	index@(triton_poi_fused__native_batch_norm_legit_no_training_add_div_hardtanh_mul_27)
        /*0008*/ 	.word	0x00000014


	//----- nvinfo : EIATTR_MIN_STACK_SIZE
	.align		4
.L_3:
        /*000c*/ 	.byte	0x04, 0x12
        /*000e*/ 	.short	(.L_5 - .L_4)
	.align		4
.L_4:
        /*0010*/ 	.word	index@(triton_poi_fused__native_batch_norm_legit_no_training_add_div_hardtanh_mul_27)
        /*0014*/ 	.word	0x00000000


	//----- nvinfo : EIATTR_FRAME_SIZE
	.align		4
.L_5:
        /*0018*/ 	.byte	0x04, 0x11
        /*001a*/ 	.short	(.L_7 - .L_6)
	.align		4
.L_6:
        /*001c*/ 	.word	index@(triton_poi_fused__native_batch_norm_legit_no_training_add_div_hardtanh_mul_27)
        /*0020*/ 	.word	0x00000000


	//----- nvinfo : EIATTR_MIN_STACK_SIZE
	.align		4
.L_7:
        /*0024*/ 	.byte	0x04, 0x12
        /*0026*/ 	.short	(.L_9 - .L_8)
	.align		4
.L_8:
        /*0028*/ 	.word	index@(triton_poi_fused__native_batch_norm_legit_no_training_add_div_hardtanh_mul_27)
        /*002c*/ 	.word	0x00000000
.L_9:


//--------------------- .nv.info.triton_poi_fused__native_batch_norm_legit_no_training_add_div_hardtanh_mul_27 --------------------------
	.section	.nv.info.triton_poi_fused__native_batch_norm_legit_no_training_add_div_hardtanh_mul_27,"",@"SHT_CUDA_INFO"
	.sectionflags	@""
	.align	4


	//----- nvinfo : EIATTR_CUDA_API_VERSION
	.align		4
        /*0000*/ 	.byte	0x04, 0x37
        /*0002*/ 	.short	(.L_11 - .L_10)
.L_10:
        /*0004*/ 	.word	0x0000007c


	//----- nvinfo : EIATTR_KPARAM_INFO
	.align		4
.L_11:
        /*0008*/ 	.byte	0x04, 0x17
        /*000a*/ 	.short	(.L_13 - .L_12)
.L_12:
        /*000c*/ 	.word	0x00000000
        /*0010*/ 	.short	0x0006
        /*0012*/ 	.short	0x0030
        /*0014*/ 	.byte	0x00, 0xf0, 0x11, 0x00


	//----- nvinfo : EIATTR_KPARAM_INFO
	.align		4
.L_13:
        /*0018*/ 	.byte	0x04, 0x17
        /*001a*/ 	.short	(.L_15 - .L_14)
.L_14:
        /*001c*/ 	.word	0x00000000
        /*0020*/ 	.short	0x0005
        /*0022*/ 	.short	0x0028
        /*0024*/ 	.byte	0x00, 0xf4, 0x21, 0x00


	//----- nvinfo : EIATTR_KPARAM_INFO
	.align		4
.L_15:
        /*0028*/ 	.byte	0x04, 0x17
        /*002a*/ 	.short	(.L_17 - .L_16)
.L_16:
        /*002c*/ 	.word	0x00000000
        /*0030*/ 	.short	0x0004
        /*0032*/ 	.short	0x0020
        /*0034*/ 	.byte	0x00, 0xf4, 0x21, 0x00


	//----- nvinfo : EIATTR_KPARAM_INFO
	.align		4
.L_17:
        /*0038*/ 	.byte	0x04, 0x17
        /*003a*/ 	.short	(.L_19 - .L_18)
.L_18:
        /*003c*/ 	.word	0x00000000
        /*0040*/ 	.short	0x0003
        /*0042*/ 	.short	0x0018
        /*0044*/ 	.byte	0x00, 0xf4, 0x21, 0x00


	//----- nvinfo : EIATTR_KPARAM_INFO
	.align		4
.L_19:
        /*0048*/ 	.byte	0x04, 0x17
        /*004a*/ 	.short	(.L_21 - .L_20)
.L_20:
        /*004c*/ 	.word	0x00000000
        /*0050*/ 	.short	0x0002
        /*0052*/ 	.short	0x0010
        /*0054*/ 	.byte	0x00, 0xf4, 0x21, 0x00


	//----- nvinfo : EIATTR_KPARAM_INFO
	.align		4
.L_21:
        /*0058*/ 	.byte	0x04, 0x17
        /*005a*/ 	.short	(.L_23 - .L_22)
.L_22:
        /*005c*/ 	.word	0x00000000
        /*0060*/ 	.short	0x0001
        /*0062*/ 	.short	0x0008
        /*0064*/ 	.byte	0x00, 0xf4, 0x21, 0x00


	//----- nvinfo : EIATTR_KPARAM_INFO
	.align		4
.L_23:
        /*0068*/ 	.byte	0x04, 0x17
        /*006a*/ 	.short	(.L_25 - .L_24)
.L_24:
        /*006c*/ 	.word	0x00000000
        /*0070*/ 	.short	0x0000
        /*0072*/ 	.short	0x0000
        /*0074*/ 	.byte	0x00, 0xf4, 0x21, 0x00


	//----- nvinfo : EIATTR_SPARSE_MMA_MASK
	.align		4
.L_25:
        /*0078*/ 	.byte	0x03, 0x50
        /*007a*/ 	.short	0x0000


	//----- nvinfo : EIATTR_MAXREG_COUNT
	.align		4
        /*007c*/ 	.byte	0x03, 0x1b
        /*007e*/ 	.short	0x00ff


	//----- nvinfo : EIATTR_EXIT_INSTR_OFFSETS
	.align		4
        /*0080*/ 	.byte	0x04, 0x1c
        /*0082*/ 	.short	(.L_27 - .L_26)


	//   ....[0]....
.L_26:
        /*0084*/ 	.word	0x00000360


	//   ....[1]....
        /*0088*/ 	.word	0x00000380


	//----- nvinfo : EIATTR_REQNTID
	.align		4
.L_27:
        /*008c*/ 	.byte	0x04, 0x10
        /*008e*/ 	.short	(.L_29 - .L_28)
.L_28:
        /*0090*/ 	.word	0x00000080
        /*0094*/ 	.word	0x00000001
        /*0098*/ 	.word	0x00000001


	//----- nvinfo : EIATTR_CBANK_PARAM_SIZE
	.align		4
.L_29:
        /*009c*/ 	.byte	0x03, 0x19
        /*009e*/ 	.short	0x0034


	//----- nvinfo : EIATTR_PARAM_CBANK
	.align		4
        /*00a0*/ 	.byte	0x04, 0x0a
        /*00a2*/ 	.short	(.L_31 - .L_30)
	.align		4
.L_30:
        /*00a4*/ 	.word	index@(.nv.constant0.triton_poi_fused__native_batch_norm_legit_no_training_add_div_hardtanh_mul_27)
        /*00a8*/ 	.short	0x0210
        /*00aa*/ 	.short	0x0034


	//----- nvinfo : EIATTR_SW_WAR
	.align		4
.L_31:
        /*00ac*/ 	.byte	0x04, 0x36
        /*00ae*/ 	.short	(.L_33 - .L_32)
.L_32:
        /*00b0*/ 	.word	0x00000008
.L_33:


//--------------------- .nv.callgraph             --------------------------
	.section	.nv.callgraph,"",@"SHT_CUDA_CALLGRAPH"
	.align	4
	.sectionentsize	8
	.align		4
        /*0000*/ 	.word	0x00000000
	.align		4
        /*0004*/ 	.word	0xffffffff
	.align		4
        /*0008*/ 	.word	0x00000000
	.align		4
        /*000c*/ 	.word	0xfffffffe
	.align		4
        /*0010*/ 	.word	0x00000000
	.align		4
        /*0014*/ 	.word	0xfffffffd
	.align		4
        /*0018*/ 	.word	0x00000000
	.align		4
        /*001c*/ 	.word	0xfffffffc


//--------------------- .nv.constant4             --------------------------
	.section	.nv.constant4,"a",@progbits
	.align	8
	.align		8
.nv.constant4:
        /*0000*/ 	.dword	_$_str
	.align		8
        /*0008*/ 	.dword	_$_str_$_2


//--------------------- .text.triton_poi_fused__native_batch_norm_legit_no_training_add_div_hardtanh_mul_27 --------------------------
	.section	.text.triton_poi_fused__native_batch_norm_legit_no_training_add_div_hardtanh_mul_27,"ax",@progbits
	.align	128
        .global         triton_poi_fused__native_batch_norm_legit_no_training_add_div_hardtanh_mul_27
        .type           triton_poi_fused__native_batch_norm_legit_no_training_add_div_hardtanh_mul_27,@function
        .size           triton_poi_fused__native_batch_norm_legit_no_training_add_div_hardtanh_mul_27,(.L_x_1 - triton_poi_fused__native_batch_norm_legit_no_training_add_div_hardtanh_mul_27)
        .other          triton_poi_fused__native_batch_norm_legit_no_training_add_div_hardtanh_mul_27,@"STO_CUDA_ENTRY STV_DEFAULT"
triton_poi_fused__native_batch_norm_legit_no_training_add_div_hardtanh_mul_27:
.text.triton_poi_fused__native_batch_norm_legit_no_training_add_div_hardtanh_mul_27:
[----:B------:R-:W0:Y:S01]  /*0000*/  LDC R1, c[0x0][0x28] ;  /* 0x00000a00ff017b82 */ /* 0x000e220000000800 */
[----:B------:R-:W1:Y:S07]  /*0010*/  S2R R2, SR_TID.X ;  /* 0x0000000000027919 */ /* 0x000e6e0000002100 */
[----:B------:R-:W2:Y:S01]  /*0020*/  LDC.64 R8, c[0x0][0x228] ;  /* 0x00008a00ff087b82 */ /* 0x000ea20000000a00 */
[----:B------:R-:W-:Y:S01]  /*0030*/  ULDC.64 UR4, c[0x0][0x208] ;  /* 0x0000820000047ab9 */ /* 0x000fe20000000a00 */
[----:B------:R-:W3:Y:S06]  /*0040*/  S2R R3, SR_CTAID.X ;  /* 0x0000000000037919 */ /* 0x000eec0000002500 */
[----:B------:R-:W4:Y:S08]  /*0050*/  LDC.64 R6, c[0x0][0x220] ;  /* 0x00008800ff067b82 */ /* 0x000f300000000a00 */
[----:B------:R-:W5:Y:S08]  /*0060*/  LDC.64 R10, c[0x0][0x230] ;  /* 0x00008c00ff0a7b82 */ /* 0x000f700000000a00 */
[----:B------:R-:W5:Y:S01]  /*0070*/  LDC.64 R12, c[0x0][0x238] ;  /* 0x00008e00ff0c7b82 */ /* 0x000f620000000a00 */
[----:B-1----:R-:W-:-:S04]  /*0080*/  LOP3.LUT R2, R2, 0x7f, RZ, 0xc0, !PT ;  /* 0x0000007f02027812 */ /* 0x002fc800078ec0ff */
[----:B---3--:R-:W-:Y:S01]  /*0090*/  LEA R3, R3, R2, 0x7 ;  /* 0x0000000203037211 */ /* 0x008fe200078e38ff */
[----:B------:R-:W-:-:S03]  /*00a0*/  HFMA2.MMA R2, -RZ, RZ, 0, 0 ;  /* 0x00000000ff027435 */ /* 0x000fc600000001ff */
[----:B------:R-:W-:-:S07]  /*00b0*/  ISETP.GE.AND P0, PT, R3, 0x1e00, PT ;  /* 0x00001e000300780c */ /* 0x000fce0003f06270 */
[----:B------:R-:W-:-:S05]  /*00c0*/  IMAD.HI R0, R3, -0x77777777, R2 ;  /* 0x8888888903007827 */ /* 0x000fca00078e0202 */
[----:B------:R-:W-:-:S04]  /*00d0*/  SHF.R.U32.HI R5, RZ, 0x1f, R0 ;  /* 0x0000001fff057819 */ /* 0x000fc80000011600 */
[----:B------:R-:W-:-:S05]  /*00e0*/  LEA.HI.SX32 R5, R0, R5, 0x1a ;  /* 0x0000000500057211 */ /* 0x000fca00078fd2ff */
[----:B------:R-:W-:Y:S02]  /*00f0*/  IMAD R15, R5, -0x78, R3 ;  /* 0xffffff88050f7824 */ /* 0x000fe400078e0203 */
[----:B------:R-:W1:Y:S02]  /*0100*/  LDC.64 R4, c[0x0][0x218] ;  /* 0x00008600ff047b82 */ /* 0x000e640000000a00 */
[----:B--2---:R-:W-:-:S05]  /*0110*/  IMAD.WIDE R8, R15, 0x4, R8 ;  /* 0x000000040f087825 */ /* 0x004fca00078e0208 */
[----:B------:R5:W2:Y:S01]  /*0120*/  @!P0 LDG.E.EL R2, desc[UR4][R8.64] ;  /* 0x0000000408028981 */ /* 0x000aa2000c2e1900 */
[----:B------:R-:W-:Y:S01]  /*0130*/  HFMA2.MMA R17, -RZ, RZ, 0, 0 ;  /* 0x00000000ff117435 */ /* 0x000fe200000001ff */
[----:B------:R-:W-:Y:S01]  /*0140*/  MOV R0, RZ ;  /* 0x000000ff00007202 */ /* 0x000fe20000000f00 */
[----:B----4-:R-:W-:-:S04]  /*0150*/  IMAD.WIDE R6, R15, 0x4, R6 ;  /* 0x000000040f067825 */ /* 0x010fc800078e0206 */
[----:B-----5:R-:W-:-:S04]  /*0160*/  IMAD.WIDE R8, R15, 0x4, R10 ;  /* 0x000000040f087825 */ /* 0x020fc800078e020a */
[----:B------:R-:W3:Y:S01]  /*0170*/  @!P0 LDG.E.EL R17, desc[UR4][R6.64] ;  /* 0x0000000406118981 */ /* 0x000ee2000c2e1900 */
[----:B-1----:R-:W-:-:S04]  /*0180*/  IMAD.WIDE R4, R3, 0x4, R4 ;  /* 0x0000000403047825 */ /* 0x002fc800078e0204 */
[----:B0-----:R-:W-:Y:S01]  /*0190*/  IMAD.WIDE R10, R15, 0x4, R12 ;  /* 0x000000040f0a7825 */ /* 0x001fe200078e020c */
[----:B------:R0:W3:Y:S01]  /*01a0*/  @!P0 LDG.E R0, desc[UR4][R4.64] ;  /* 0x0000000404008981 */ /* 0x0000e2000c1e1900 */
[----:B------:R-:W-:-:S06]  /*01b0*/  CS2R R12, SRZ ;  /* 0x00000000000c7805 */ /* 0x000fcc000001ff00 */
[----:B------:R-:W4:Y:S04]  /*01c0*/  @!P0 LDG.E.EL R12, desc[UR4][R8.64] ;  /* 0x00000004080c8981 */ /* 0x000f28000c2e1900 */
[----:B------:R-:W4:Y:S01]  /*01d0*/  @!P0 LDG.E.EL R13, desc[UR4][R10.64] ;  /* 0x000000040a0d8981 */ /* 0x000f22000c2e1900 */
[----:B0-----:R-:W-:Y:S01]  /*01e0*/  MOV R5, 0x3e800000 ;  /* 0x3e80000000057802 */ /* 0x001fe20000000f00 */
[----:B--2---:R-:W-:-:S04]  /*01f0*/  FADD R2, R2, 9.9999997473787516356e-06 ;  /* 0x3727c5ac02027421 */ /* 0x004fc80000000000 */
[----:B------:R-:W0:Y:S02]  /*0200*/  MUFU.SQRT R14, R2 ;  /* 0x00000002000e7308 */ /* 0x000e240000002000 */
[C---:B0-----:R-:W-:Y:S02]  /*0210*/  FSETP.GT.AND P1, PT, R14.reuse, 8.50705917302346158658e+37, PT ;  /* 0x7e8000000e00780b */ /* 0x041fe40003f24000 */
[----:B------:R-:W-:-:S11]  /*0220*/  FSETP.GEU.AND P2, PT, R14, 1.175494350822287508e-38, PT ;  /* 0x008000000e00780b */ /* 0x000fd60003f4e000 */
[----:B------:R-:W-:-:S04]  /*0230*/  @P1 FMUL R14, R14, 0.25 ;  /* 0x3e8000000e0e1820 */ /* 0x000fc80000400000 */
[----:B------:R-:W-:-:S06]  /*0240*/  @!P2 FMUL R14, R14, 16777216 ;  /* 0x4b8000000e0ea820 */ /* 0x000fcc0000400000 */
[----:B------:R-:W0:Y:S01]  /*0250*/  MUFU.RCP R14, R14 ;  /* 0x0000000e000e7308 */ /* 0x000e220000001000 */
[----:B------:R-:W-:Y:S01]  /*0260*/  FSEL R5, R5, 1, P1 ;  /* 0x3f80000005057808 */ /* 0x000fe20000800000 */
[----:B---3--:R-:W-:-:S04]  /*0270*/  FADD R0, -R17, R0 ;  /* 0x0000000011007221 */ /* 0x008fc80000000100 */
[----:B------:R-:W-:-:S04]  /*0280*/  @!P2 FMUL R5, R5, 16777216 ;  /* 0x4b8000000505a820 */ /* 0x000fc80000400000 */
[----:B0-----:R-:W-:-:S04]  /*0290*/  FMUL R5, R14, R5 ;  /* 0x000000050e057220 */ /* 0x001fc80000400000 */
[----:B------:R-:W-:Y:S02]  /*02a0*/  FMUL R0, R0, R5 ;  /* 0x0000000500007220 */ /* 0x000fe40000400000 */
[----:B------:R-:W0:Y:S02]  /*02b0*/  LDC.64 R4, c[0x0][0x210] ;  /* 0x00008400ff047b82 */ /* 0x000e240000000a00 */
[----:B----4-:R-:W-:-:S04]  /*02c0*/  FFMA R0, R0, R12, R13 ;  /* 0x0000000c00007223 */ /* 0x010fc8000000000d */
[----:B------:R-:W-:-:S05]  /*02d0*/  FADD R2, R0, 3 ;  /* 0x4040000000027421 */ /* 0x000fca0000000000 */
[----:B------:R-:W-:-:S04]  /*02e0*/  FSETP.GTU.AND P1, PT, R2, RZ, PT ;  /* 0x000000ff0200720b */ /* 0x000fc80003f2c000 */
[----:B------:R-:W-:-:S04]  /*02f0*/  FSEL R2, R2, RZ, P1 ;  /* 0x000000ff02027208 */ /* 0x000fc80000800000 */
[C---:B------:R-:W-:Y:S01]  /*0300*/  FSETP.GEU.AND P2, PT, R2.reuse, 6, PT ;  /* 0x40c000000200780b */ /* 0x040fe20003f4e000 */
[C---:B------:R-:W-:Y:S01]  /*0310*/  FMUL R7, R2.reuse, 0.16666667163372039795 ;  /* 0x3e2aaaab02077820 */ /* 0x040fe20000400000 */
[----:B------:R-:W-:Y:S01]  /*0320*/  FSETP.NAN.AND P1, PT, R2, R2, PT ;  /* 0x000000020200720b */ /* 0x000fe20003f28000 */
[----:B0-----:R-:W-:-:S10]  /*0330*/  IMAD.WIDE R2, R3, 0x4, R4 ;  /* 0x0000000403027825 */ /* 0x001fd400078e0204 */
[----:B------:R-:W-:-:S05]  /*0340*/  @P2 FSEL R7, R7, 1, P1 ;  /* 0x3f80000007072808 */ /* 0x000fca0000800000 */
[----:B------:R-:W-:Y:S01]  /*0350*/  FMUL R7, R0, R7 ;  /* 0x0000000700077220 */ /* 0x000fe20000400000 */
[----:B------:R-:W-:Y:S06]  /*0360*/  @P0 EXIT ;  /* 0x000000000000094d */ /* 0x000fec0003800000 */
[----:B------:R-:W-:Y:S01]  /*0370*/  STG.E desc[UR4][R2.64], R7 ;  /* 0x0000000702007986 */ /* 0x000fe2000c101904 */
[----:B------:R-:W-:Y:S05]  /*0380*/  EXIT ;  /* 0x000000000000794d */ /* 0x000fea0003800000 */
.L_x_0:
[----:B------:R-:W-:-:S00]  /*0390*/  BRA `(.L_x_0) ;  /* 0xfffffffc00fc7947 */ /* 0x000fc0000383ffff */
[----:B------:R-:W-:-:S00]  /*03a0*/  NOP ;  /* 0x0000000000007918 */ /* 0x000fc00000000000 */
        /* <DEDUP_REMOVED lines=13> */
.L_x_1:


//--------------------- .nv.global.init           --------------------------
	.section	.nv.global.init,"aw",@progbits
.nv.global.init:
	.type		_$_str,@object
	.size		_$_str,(_$_str_$_2 - _$_str)
_$_str:
        /*0000*/ 	.byte	0x5f, 0x5f, 0x43, 0x55, 0x44, 0x41, 0x5f, 0x46, 0x54, 0x5a, 0x00
	.type		_$_str_$_2,@object
	.size		_$_str_$_2,(.L_1 - _$_str_$_2)
_$_str_$_2:
        /*000b*/ 	.byte	0x5f, 0x5f, 0x43, 0x55, 0x44, 0x41, 0x5f, 0x50, 0x52, 0x45, 0x43, 0x5f, 0x53, 0x51, 0x52, 0x54
        /*001b*/ 	.byte	0x00
.L_1:


//--------------------- .nv.constant0.triton_poi_fused__native_batch_norm_legit_no_training_add_div_hardtanh_mul_27 --------------------------
	.section	.nv.constant0.triton_poi_fused__native_batch_norm_legit_no_training_add_div_hardtanh_mul_27,"a",@progbits
	.sectionflags	@""
	.align	4
.nv.constant0.triton_poi_fused__native_batch_norm_legit_no_training_add_div_hardtanh_mul_27:
	.zero		580
